	.headerflags	@"EF_CUDA_TEXMODE_UNIFIED EF_CUDA_64BIT_ADDRESS EF_CUDA_ACCELERATORS EF_CUDA_SM90 EF_CUDA_VIRTUAL_SM(EF_CUDA_SM90)"
	.elftype	@"ET_EXEC"


//--------------------- .nv.info                  --------------------------
	.section	.nv.info,"",@"SHT_CUDA_INFO"
	.align	4


	//----- nvinfo : EIATTR_REGCOUNT
	.align		4
        /*0000*/ 	.byte	0x04, 0x2f
        /*0002*/ 	.short	(.L_1 - .L_0)
	.align		4
.L_0:
        /*0004*/ 	.word	index@(triton_poi_fused_convolution_2)
        /*0008*/ 	.word	0x0000000c


	//----- nvinfo : EIATTR_MIN_STACK_SIZE
	.align		4
.L_1:
        /*000c*/ 	.byte	0x04, 0x12
        /*000e*/ 	.short	(.L_3 - .L_2)
	.align		4
.L_2:
        /*0010*/ 	.word	index@(triton_poi_fused_convolution_2)
        /*0014*/ 	.word	0x00000000


	//----- nvinfo : EIATTR_FRAME_SIZE
	.align		4
.L_3:
        /*0018*/ 	.byte	0x04, 0x11
        /*001a*/ 	.short	(.L_5 - .L_4)
	.align		4
.L_4:
        /*001c*/ 	.word	index@(triton_poi_fused_convolution_2)
        /*0020*/ 	.word	0x00000000


	//----- nvinfo : EIATTR_MIN_STACK_SIZE
	.align		4
.L_5:
        /*0024*/ 	.byte	0x04, 0x12
        /*0026*/ 	.short	(.L_7 - .L_6)
	.align		4
.L_6:
        /*0028*/ 	.word	index@(triton_poi_fused_convolution_2)
        /*002c*/ 	.word	0x00000000
.L_7:


//--------------------- .nv.info.triton_poi_fused_convolution_2 --------------------------
	.section	.nv.info.triton_poi_fused_convolution_2,"",@"SHT_CUDA_INFO"
	.sectionflags	@""
	.align	4


	//----- nvinfo : EIATTR_CUDA_API_VERSION
	.align		4
        /*0000*/ 	.byte	0x04, 0x37
        /*0002*/ 	.short	(.L_9 - .L_8)
.L_8:
        /*0004*/ 	.word	0x0000007c


	//----- nvinfo : EIATTR_KPARAM_INFO
	.align		4
.L_9:
        /*0008*/ 	.byte	0x04, 0x17
        /*000a*/ 	.short	(.L_11 - .L_10)
.L_10:
        /*000c*/ 	.word	0x00000000
        /*0010*/ 	.short	0x0002
        /*0012*/ 	.short	0x0010
        /*0014*/ 	.byte	0x00, 0xf0, 0x11, 0x00


	//----- nvinfo : EIATTR_KPARAM_INFO
	.align		4
.L_11:
        /*0018*/ 	.byte	0x04, 0x17
        /*001a*/ 	.short	(.L_13 - .L_12)
.L_12:
        /*001c*/ 	.word	0x00000000
        /*0020*/ 	.short	0x0001
        /*0022*/ 	.short	0x0008
        /*0024*/ 	.byte	0x00, 0xf4, 0x21, 0x00


	//----- nvinfo : EIATTR_KPARAM_INFO
	.align		4
.L_13:
        /*0028*/ 	.byte	0x04, 0x17
        /*002a*/ 	.short	(.L_15 - .L_14)
.L_14:
        /*002c*/ 	.word	0x00000000
        /*0030*/ 	.short	0x0000
        /*0032*/ 	.short	0x0000
        /*0034*/ 	.byte	0x00, 0xf4, 0x21, 0x00


	//----- nvinfo : EIATTR_SPARSE_MMA_MASK
	.align		4
.L_15:
        /*0038*/ 	.byte	0x03, 0x50
        /*003a*/ 	.short	0x0000


	//----- nvinfo : EIATTR_MAXREG_COUNT
	.align		4
        /*003c*/ 	.byte	0x03, 0x1b
        /*003e*/ 	.short	0x00ff


	//----- nvinfo : EIATTR_EXIT_INSTR_OFFSETS
	.align		4
        /*0040*/ 	.byte	0x04, 0x1c
        /*0042*/ 	.short	(.L_17 - .L_16)


	//   ....[0]....
.L_16:
        /*0044*/ 	.word	0x00000180


	//   ....[1]....
        /*0048*/ 	.word	0x000001a0


	//----- nvinfo : EIATTR_REQNTID
	.align		4
.L_17:
        /*004c*/ 	.byte	0x04, 0x10
        /*004e*/ 	.short	(.L_19 - .L_18)
.L_18:
        /*0050*/ 	.word	0x00000080
        /*0054*/ 	.word	0x00000001
        /*0058*/ 	.word	0x00000001


	//----- nvinfo : EIATTR_CBANK_PARAM_SIZE
	.align		4
.L_19:
        /*005c*/ 	.byte	0x03, 0x19
        /*005e*/ 	.short	0x0014


	//----- nvinfo : EIATTR_PARAM_CBANK
	.align		4
        /*0060*/ 	.byte	0x04, 0x0a
        /*0062*/ 	.short	(.L_21 - .L_20)
	.align		4
.L_20:
        /*0064*/ 	.word	index@(.nv.constant0.triton_poi_fused_convolution_2)
        /*0068*/ 	.short	0x0210
        /*006a*/ 	.short	0x0014


	//----- nvinfo : EIATTR_SW_WAR
	.align		4
.L_21:
        /*006c*/ 	.byte	0x04, 0x36
        /*006e*/ 	.short	(.L_23 - .L_22)
.L_22:
        /*0070*/ 	.word	0x00000008
.L_23:


//--------------------- .nv.callgraph             --------------------------
	.section	.nv.callgraph,"",@"SHT_CUDA_CALLGRAPH"
	.align	4
	.sectionentsize	8
	.align		4
        /*0000*/ 	.word	0x00000000
	.align		4
        /*0004*/ 	.word	0xffffffff
	.align		4
        /*0008*/ 	.word	0x00000000
	.align		4
        /*000c*/ 	.word	0xfffffffe
	.align		4
        /*0010*/ 	.word	0x00000000
	.align		4
        /*0014*/ 	.word	0xfffffffd
	.align		4
        /*0018*/ 	.word	0x00000000
	.align		4
        /*001c*/ 	.word	0xfffffffc


//--------------------- .text.triton_poi_fused_convolution_2 --------------------------
	.section	.text.triton_poi_fused_convolution_2,"ax",@progbits
	.align	128
        .global         triton_poi_fused_convolution_2
        .type           triton_poi_fused_convolution_2,@function
        .size           triton_poi_fused_convolution_2,(.L_x_1 - triton_poi_fused_convolution_2)
        .other          triton_poi_fused_convolution_2,@"STO_CUDA_ENTRY STV_DEFAULT"
triton_poi_fused_convolution_2:
.text.triton_poi_fused_convolution_2:
[----:B------:R-:W0:Y:S02]  /*0000*/  LDC R1, c[0x0][0x28] ;  /* 0x00000a00ff017b82 */ /* 0x000e240000000800 */
[----:B------:R-:W1:Y:S01]  /*0010*/  S2R R0, SR_TID.X ;  /* 0x0000000000007919 */ /* 0x000e620000002100 */
[----:B------:R-:W2:Y:S01]  /*0020*/  LDC.64 R4, c[0x0][0x218] ;  /* 0x00008600ff047b82 */ /* 0x000ea20000000a00 */
[----:B------:R-:W-:Y:S01]  /*0030*/  ULDC.64 UR4, c[0x0][0x208] ;  /* 0x0000820000047ab9 */ /* 0x000fe20000000a00 */
[----:B------:R-:W3:Y:S06]  /*0040*/  S2R R7, SR_CTAID.X ;  /* 0x0000000000077919 */ /* 0x000eec0000002500 */
[----:B------:R-:W4:Y:S01]  /*0050*/  LDC.64 R2, c[0x0][0x210] ;  /* 0x00008400ff027b82 */ /* 0x000f220000000a00 */
[----:B-1----:R-:W-:Y:S01]  /*0060*/  IMAD.SHL.U32 R0, R0, 0x2, RZ ;  /* 0x0000000200007824 */ /* 0x002fe200078e00ff */
[----:B---3--:R-:W-:-:S04]  /*0070*/  SHF.R.S32.HI R6, RZ, 0x17, R7 ;  /* 0x00000017ff067819 */ /* 0x008fc80000011407 */
[----:B------:R-:W-:-:S05]  /*0080*/  LOP3.LUT R0, R0, 0xfe, RZ, 0xc0, !PT ;  /* 0x000000fe00007812 */ /* 0x000fca00078ec0ff */
[----:B------:R-:W-:Y:S01]  /*0090*/  IMAD R7, R7, 0x100, R0 ;  /* 0x0000010007077824 */ /* 0x000fe200078e0200 */
[----:B------:R-:W-:-:S03]  /*00a0*/  SGXT R0, R6, 0x1 ;  /* 0x000000010600781a */ /* 0x000fc60000000200 */
[C---:B----4-:R-:W-:Y:S01]  /*00b0*/  IMAD.WIDE R2, R7.reuse, 0x4, R2 ;  /* 0x0000000407027825 */ /* 0x050fe200078e0202 */
[----:B------:R-:W-:Y:S02]  /*00c0*/  LEA.HI R0, R0, R7, RZ, 0x6 ;  /* 0x0000000700007211 */ /* 0x000fe400078f30ff */
[----:B------:R-:W-:Y:S02]  /*00d0*/  ISETP.GE.AND P0, PT, R7, 0x100, PT ;  /* 0x000001000700780c */ /* 0x000fe40003f06270 */
[----:B------:R-:W-:Y:S02]  /*00e0*/  CS2R R6, SRZ ;  /* 0x0000000000067805 */ /* 0x000fe4000001ff00 */
[----:B------:R-:W-:Y:S01]  /*00f0*/  SHF.R.S32.HI R9, RZ, 0x6, R0 ;  /* 0x00000006ff097819 */ /* 0x000fe20000011400 */
[----:B------:R-:W-:-:S04]  /*0100*/  IMAD.MOV.U32 R0, RZ, RZ, RZ ;  /* 0x000000ffff007224 */ /* 0x000fc800078e00ff */
[----:B--2---:R-:W-:Y:S01]  /*0110*/  IMAD.WIDE R4, R9, 0x4, R4 ;  /* 0x0000000409047825 */ /* 0x004fe200078e0204 */
[----:B------:R-:W-:-:S03]  /*0120*/  HFMA2.MMA R9, -RZ, RZ, 0, 0 ;  /* 0x00000000ff097435 */ /* 0x000fc600000001ff */
[----:B------:R-:W2:Y:S04]  /*0130*/  @!P0 LDG.E.64 R6, desc[UR4][R2.64] ;  /* 0x0000000402068981 */ /* 0x000ea8000c1e1b00 */
[----:B------:R-:W2:Y:S04]  /*0140*/  @!P0 LDG.E.EL R0, desc[UR4][R4.64] ;  /* 0x0000000404008981 */ /* 0x000ea8000c2e1900 */
[----:B------:R-:W3:Y:S01]  /*0150*/  @!P0 LDG.E.EL R9, desc[UR4][R4.64] ;  /* 0x0000000404098981 */ /* 0x000ee2000c2e1900 */
[----:B--2---:R-:W-:Y:S01]  /*0160*/  FADD R7, R0, R7 ;  /* 0x0000000700077221 */ /* 0x004fe20000000000 */
[----:B---3--:R-:W-:Y:S01]  /*0170*/  FADD R6, R9, R6 ;  /* 0x0000000609067221 */ /* 0x008fe20000000000 */
[----:B------:R-:W-:Y:S06]  /*0180*/  @P0 EXIT ;  /* 0x000000000000094d */ /* 0x000fec0003800000 */
[----:B------:R-:W-:Y:S01]  /*0190*/  STG.E.64 desc[UR4][R2.64], R6 ;  /* 0x0000000602007986 */ /* 0x000fe2000c101b04 */
[----:B------:R-:W-:Y:S05]  /*01a0*/  EXIT ;  /* 0x000000000000794d */ /* 0x000fea0003800000 */
.L_x_0:
[----:B------:R-:W-:-:S00]  /*01b0*/  BRA `(.L_x_0) ;  /* 0xfffffffc00fc7947 */ /* 0x000fc0000383ffff */
[----:B------:R-:W-:-:S00]  /*01c0*/  NOP ;  /* 0x0000000000007918 */ /* 0x000fc00000000000 */
        /* <DEDUP_REMOVED lines=11> */
.L_x_1:


//--------------------- .nv.constant0.triton_poi_fused_convolution_2 --------------------------
	.section	.nv.constant0.triton_poi_fused_convolution_2,"a",@progbits
	.sectionflags	@""
	.align	4
.nv.constant0.triton_poi_fused_convolution_2:
	.zero		548
